//
// Generated by NVIDIA NVVM Compiler
//
// Compiler Build ID: CL-36424714
// Cuda compilation tools, release 13.0, V13.0.88
// Based on NVVM 20.0.0
//

.version 9.0
.target sm_100
.address_size 64

	// .globl	_Z6nd_idxPfS_PKfS1_PKiiii

.visible .entry _Z6nd_idxPfS_PKfS1_PKiiii(
	.param .u64 .ptr .align 1 _Z6nd_idxPfS_PKfS1_PKiiii_param_0,
	.param .u64 .ptr .align 1 _Z6nd_idxPfS_PKfS1_PKiiii_param_1,
	.param .u64 .ptr .align 1 _Z6nd_idxPfS_PKfS1_PKiiii_param_2,
	.param .u64 .ptr .align 1 _Z6nd_idxPfS_PKfS1_PKiiii_param_3,
	.param .u64 .ptr .align 1 _Z6nd_idxPfS_PKfS1_PKiiii_param_4,
	.param .u32 _Z6nd_idxPfS_PKfS1_PKiiii_param_5,
	.param .u32 _Z6nd_idxPfS_PKfS1_PKiiii_param_6,
	.param .u32 _Z6nd_idxPfS_PKfS1_PKiiii_param_7
)
{
	.reg .pred 	%p<7>;
	.reg .b16 	%rs<3>;
	.reg .b32 	%r<13>;
	.reg .b64 	%rd<37>;

	ld.param.u64 	%rd13, [_Z6nd_idxPfS_PKfS1_PKiiii_param_0];
	ld.param.u64 	%rd14, [_Z6nd_idxPfS_PKfS1_PKiiii_param_1];
	ld.param.u64 	%rd15, [_Z6nd_idxPfS_PKfS1_PKiiii_param_2];
	ld.param.u64 	%rd16, [_Z6nd_idxPfS_PKfS1_PKiiii_param_3];
	ld.param.u64 	%rd17, [_Z6nd_idxPfS_PKfS1_PKiiii_param_4];
	ld.param.u32 	%r3, [_Z6nd_idxPfS_PKfS1_PKiiii_param_5];
	ld.param.u32 	%r4, [_Z6nd_idxPfS_PKfS1_PKiiii_param_6];
	ld.param.u32 	%r5, [_Z6nd_idxPfS_PKfS1_PKiiii_param_7];
	mov.u32 	%r6, %ctaid.x;
	mov.u32 	%r7, %ntid.x;
	mov.u32 	%r8, %tid.x;
	mad.lo.s32 	%r1, %r6, %r7, %r8;
	setp.ge.s32 	%p1, %r1, %r5;
	@%p1 bra 	$L__BB0_8;
	cvta.to.global.u64 	%rd18, %rd17;
	mul.wide.s32 	%rd19, %r1, 4;
	add.s64 	%rd20, %rd18, %rd19;
	ld.global.u32 	%r2, [%rd20];
	setp.lt.s32 	%p2, %r2, 0;
	@%p2 bra 	$L__BB0_8;
	mul.lo.s32 	%r9, %r3, %r1;
	cvta.to.global.u64 	%rd21, %rd13;
	mul.wide.s32 	%rd22, %r9, 4;
	add.s64 	%rd1, %rd21, %rd22;
	mul.lo.s32 	%r10, %r2, %r3;
	cvta.to.global.u64 	%rd23, %rd15;
	mul.wide.s32 	%rd24, %r10, 4;
	add.s64 	%rd2, %rd23, %rd24;
	cvt.s64.s32 	%rd3, %r3;
	setp.eq.s32 	%p3, %r3, 0;
	@%p3 bra 	$L__BB0_5;
	shl.b64 	%rd4, %rd3, 2;
	mov.b64 	%rd35, 0;
$L__BB0_4:
	add.s64 	%rd26, %rd2, %rd35;
	ld.global.u8 	%rs1, [%rd26];
	add.s64 	%rd27, %rd1, %rd35;
	st.global.u8 	[%rd27], %rs1;
	add.s64 	%rd35, %rd35, 1;
	setp.lt.u64 	%p4, %rd35, %rd4;
	@%p4 bra 	$L__BB0_4;
$L__BB0_5:
	mul.lo.s32 	%r11, %r4, %r1;
	cvta.to.global.u64 	%rd28, %rd14;
	mul.wide.s32 	%rd29, %r11, 4;
	add.s64 	%rd7, %rd28, %rd29;
	mul.lo.s32 	%r12, %r2, %r4;
	cvta.to.global.u64 	%rd30, %rd16;
	mul.wide.s32 	%rd31, %r12, 4;
	add.s64 	%rd8, %rd30, %rd31;
	cvt.s64.s32 	%rd9, %r4;
	setp.eq.s32 	%p5, %r4, 0;
	@%p5 bra 	$L__BB0_8;
	shl.b64 	%rd10, %rd9, 2;
	mov.b64 	%rd36, 0;
$L__BB0_7:
	add.s64 	%rd33, %rd8, %rd36;
	ld.global.u8 	%rs2, [%rd33];
	add.s64 	%rd34, %rd7, %rd36;
	st.global.u8 	[%rd34], %rs2;
	add.s64 	%rd36, %rd36, 1;
	setp.lt.u64 	%p6, %rd36, %rd10;
	@%p6 bra 	$L__BB0_7;
$L__BB0_8:
	ret;

}


// ===== COMPILED SASS (sm_100) =====

	.target	sm_100

	.elftype	@"ET_EXEC"


//--------------------- .note.nv.tkinfo           --------------------------
	.section	.note.nv.tkinfo,"",@"SHT_NOTE"
	.sectionflags	@"SHF_NOTE_NV_TKINFO"
	.tkinfo
        /*0018*/ 	.word	0x00000002
        /*0030*/ 	.string	""
        /*0030*/ 	.string	"ptxas"
        /*0030*/ 	.string	"Cuda compilation tools, release 13.0, V13.0.88"
        /*0030*/ 	.string	"Build cuda_13.0.r13.0/compiler.36424714_0"
        /*0030*/ 	.string	"-arch sm_100 -m 64 "



//--------------------- .note.nv.cuinfo           --------------------------
	.section	.note.nv.cuinfo,"",@"SHT_NOTE"
	.sectionflags	@"SHF_NOTE_NV_CUINFO"
        /*0018*/ 	.short	0x0002
        /*001a*/ 	.short	0x0064
        /*001c*/ 	.short	0x0082
	.zero		2


//--------------------- .nv.info                  --------------------------
	.section	.nv.info,"",@"SHT_CUDA_INFO"
	.align	4


	//----- nvinfo : EIATTR_REGCOUNT
	.align		4
        /*0000*/ 	.byte	0x04, 0x2f
        /*0002*/ 	.short	(.L_1 - .L_0)
	.align		4
.L_0:
        /*0004*/ 	.word	index@(_Z6nd_idxPfS_PKfS1_PKiiii)
        /*0008*/ 	.word	0x00000018


	//----- nvinfo : EIATTR_FRAME_SIZE
	.align		4
.L_1:
        /*000c*/ 	.byte	0x04, 0x11
        /*000e*/ 	.short	(.L_3 - .L_2)
	.align		4
.L_2:
        /*0010*/ 	.word	index@(_Z6nd_idxPfS_PKfS1_PKiiii)
        /*0014*/ 	.word	0x00000000


	//----- nvinfo : EIATTR_MIN_STACK_SIZE
	.align		4
.L_3:
        /*0018*/ 	.byte	0x04, 0x12
        /*001a*/ 	.short	(.L_5 - .L_4)
	.align		4
.L_4:
        /*001c*/ 	.word	index@(_Z6nd_idxPfS_PKfS1_PKiiii)
        /*0020*/ 	.word	0x00000000
.L_5:


//--------------------- .nv.compat                --------------------------
	.section	.nv.compat,"",@"SHT_CUDA_COMPAT_INFO"
	.align	4
        /*0000*/ 	.byte	0x02, 0x09, 0x00, 0x00, 0x02, 0x02, 0x01, 0x00, 0x02, 0x05, 0x05, 0x00, 0x03, 0x07, 0x01, 0x01
        /*0010*/ 	.byte	0x02, 0x03, 0x00, 0x00, 0x02, 0x06, 0x01, 0x00, 0x04, 0x0b, 0x08, 0x00, 0x09, 0x00, 0x00, 0x00
        /*0020*/ 	.byte	0x00, 0x00, 0x00, 0x00


//--------------------- .nv.info._Z6nd_idxPfS_PKfS1_PKiiii --------------------------
	.section	.nv.info._Z6nd_idxPfS_PKfS1_PKiiii,"",@"SHT_CUDA_INFO"
	.sectionflags	@""
	.align	4


	//----- nvinfo : EIATTR_CUDA_API_VERSION
	.align		4
        /*0000*/ 	.byte	0x04, 0x37
        /*0002*/ 	.short	(.L_7 - .L_6)
.L_6:
        /*0004*/ 	.word	0x00000082


	//----- nvinfo : EIATTR_KPARAM_INFO
	.align		4
.L_7:
        /*0008*/ 	.byte	0x04, 0x17
        /*000a*/ 	.short	(.L_9 - .L_8)
.L_8:
        /*000c*/ 	.word	0x00000000
        /*0010*/ 	.short	0x0007
        /*0012*/ 	.short	0x0030
        /*0014*/ 	.byte	0x00, 0xf0, 0x11, 0x00


	//----- nvinfo : EIATTR_KPARAM_INFO
	.align		4
.L_9:
        /*0018*/ 	.byte	0x04, 0x17
        /*001a*/ 	.short	(.L_11 - .L_10)
.L_10:
        /*001c*/ 	.word	0x00000000
        /*0020*/ 	.short	0x0006
        /*0022*/ 	.short	0x002c
        /*0024*/ 	.byte	0x00, 0xf0, 0x11, 0x00


	//----- nvinfo : EIATTR_KPARAM_INFO
	.align		4
.L_11:
        /*0028*/ 	.byte	0x04, 0x17
        /*002a*/ 	.short	(.L_13 - .L_12)
.L_12:
        /*002c*/ 	.word	0x00000000
        /*0030*/ 	.short	0x0005
        /*0032*/ 	.short	0x0028
        /*0034*/ 	.byte	0x00, 0xf0, 0x11, 0x00


	//----- nvinfo : EIATTR_KPARAM_INFO
	.align		4
.L_13:
        /*0038*/ 	.byte	0x04, 0x17
        /*003a*/ 	.short	(.L_15 - .L_14)
.L_14:
        /*003c*/ 	.word	0x00000000
        /*0040*/ 	.short	0x0004
        /*0042*/ 	.short	0x0020
        /*0044*/ 	.byte	0x00, 0xf5, 0x21, 0x00


	//----- nvinfo : EIATTR_KPARAM_INFO
	.align		4
.L_15:
        /*0048*/ 	.byte	0x04, 0x17
        /*004a*/ 	.short	(.L_17 - .L_16)
.L_16:
        /*004c*/ 	.word	0x00000000
        /*0050*/ 	.short	0x0003
        /*0052*/ 	.short	0x0018
        /*0054*/ 	.byte	0x00, 0xf5, 0x21, 0x00


	//----- nvinfo : EIATTR_KPARAM_INFO
	.align		4
.L_17:
        /*0058*/ 	.byte	0x04, 0x17
        /*005a*/ 	.short	(.L_19 - .L_18)
.L_18:
        /*005c*/ 	.word	0x00000000
        /*0060*/ 	.short	0x0002
        /*0062*/ 	.short	0x0010
        /*0064*/ 	.byte	0x00, 0xf5, 0x21, 0x00


	//----- nvinfo : EIATTR_KPARAM_INFO
	.align		4
.L_19:
        /*0068*/ 	.byte	0x04, 0x17
        /*006a*/ 	.short	(.L_21 - .L_20)
.L_20:
        /*006c*/ 	.word	0x00000000
        /*0070*/ 	.short	0x0001
        /*0072*/ 	.short	0x0008
        /*0074*/ 	.byte	0x00, 0xf5, 0x21, 0x00


	//----- nvinfo : EIATTR_KPARAM_INFO
	.align		4
.L_21:
        /*0078*/ 	.byte	0x04, 0x17
        /*007a*/ 	.short	(.L_23 - .L_22)
.L_22:
        /*007c*/ 	.word	0x00000000
        /*0080*/ 	.short	0x0000
        /*0082*/ 	.short	0x0000
        /*0084*/ 	.byte	0x00, 0xf5, 0x21, 0x00


	//----- nvinfo : EIATTR_SPARSE_MMA_MASK
	.align		4
.L_23:
        /*0088*/ 	.byte	0x03, 0x50
        /*008a*/ 	.short	0x0000


	//----- nvinfo : EIATTR_MAXREG_COUNT
	.align		4
        /*008c*/ 	.byte	0x03, 0x1b
        /*008e*/ 	.short	0x00ff


	//----- nvinfo : EIATTR_MERCURY_ISA_VERSION
	.align		4
        /*0090*/ 	.byte	0x03, 0x5f
        /*0092*/ 	.short	0x0101


	//----- nvinfo : EIATTR_VRC_CTA_INIT_COUNT
	.align		4
        /*0094*/ 	.byte	0x02, 0x4a
	.zero		1
	.zero		1


	//----- nvinfo : EIATTR_EXIT_INSTR_OFFSETS
	.align		4
        /*0098*/ 	.byte	0x04, 0x1c
        /*009a*/ 	.short	(.L_25 - .L_24)


	//   ....[0]....
.L_24:
        /*009c*/ 	.word	0x00000070


	//   ....[1]....
        /*00a0*/ 	.word	0x000000d0


	//   ....[2]....
        /*00a4*/ 	.word	0x00000610


	//   ....[3]....
        /*00a8*/ 	.word	0x00000a70


	//   ....[4]....
        /*00ac*/ 	.word	0x00000ae0


	//----- nvinfo : EIATTR_CBANK_PARAM_SIZE
	.align		4
.L_25:
        /*00b0*/ 	.byte	0x03, 0x19
        /*00b2*/ 	.short	0x0034


	//----- nvinfo : EIATTR_PARAM_CBANK
	.align		4
        /*00b4*/ 	.byte	0x04, 0x0a
        /*00b6*/ 	.short	(.L_27 - .L_26)
	.align		4
.L_26:
        /*00b8*/ 	.word	index@(.nv.constant0._Z6nd_idxPfS_PKfS1_PKiiii)
        /*00bc*/ 	.short	0x0380
        /*00be*/ 	.short	0x0034


	//----- nvinfo : EIATTR_SW_WAR
	.align		4
.L_27:
        /*00c0*/ 	.byte	0x04, 0x36
        /*00c2*/ 	.short	(.L_29 - .L_28)
.L_28:
        /*00c4*/ 	.word	0x00000008
.L_29:


//--------------------- .nv.callgraph             --------------------------
	.section	.nv.callgraph,"",@"SHT_CUDA_CALLGRAPH"
	.align	4
	.sectionentsize	8
	.align		4
        /*0000*/ 	.word	0x00000000
	.align		4
        /*0004*/ 	.word	0xffffffff
	.align		4
        /*0008*/ 	.word	0x00000000
	.align		4
        /*000c*/ 	.word	0xfffffffe
	.align		4
        /*0010*/ 	.word	0x00000000
	.align		4
        /*0014*/ 	.word	0xfffffffd
	.align		4
        /*0018*/ 	.word	0x00000000
	.align		4
        /*001c*/ 	.word	0xfffffffc


//--------------------- .text._Z6nd_idxPfS_PKfS1_PKiiii --------------------------
	.section	.text._Z6nd_idxPfS_PKfS1_PKiiii,"ax",@progbits
	.align	128
        .global         _Z6nd_idxPfS_PKfS1_PKiiii
        .type           _Z6nd_idxPfS_PKfS1_PKiiii,@function
        .size           _Z6nd_idxPfS_PKfS1_PKiiii,(.L_x_6 - _Z6nd_idxPfS_PKfS1_PKiiii)
        .other          _Z6nd_idxPfS_PKfS1_PKiiii,@"STO_CUDA_ENTRY STV_DEFAULT"
_Z6nd_idxPfS_PKfS1_PKiiii:
.text._Z6nd_idxPfS_PKfS1_PKiiii:
[----:B------:R-:W-:Y:S01]  /*0000*/  LDC R1, c[0x0][0x37c] ;  /* 0x0000df00ff017b82 */ /* 0x000fe20000000800 */
[----:B------:R-:W0:Y:S07]  /*0010*/  S2R R3, SR_TID.X ;  /* 0x0000000000037919 */ /* 0x000e2e0000002100 */
[----:B------:R-:W0:Y:S01]  /*0020*/  S2UR UR4, SR_CTAID.X ;  /* 0x00000000000479c3 */ /* 0x000e220000002500 */
[----:B------:R-:W1:Y:S07]  /*0030*/  LDCU UR5, c[0x0][0x3b0] ;  /* 0x00007600ff0577ac */ /* 0x000e6e0008000800 */
[----:B------:R-:W0:Y:S02]  /*0040*/  LDC R0, c[0x0][0x360] ;  /* 0x0000d800ff007b82 */ /* 0x000e240000000800 */
[----:B0-----:R-:W-:-:S05]  /*0050*/  IMAD R0, R0, UR4, R3 ;  /* 0x0000000400007c24 */ /* 0x001fca000f8e0203 */
[----:B-1----:R-:W-:-:S13]  /*0060*/  ISETP.GE.AND P0, PT, R0, UR5, PT ;  /* 0x0000000500007c0c */ /* 0x002fda000bf06270 */
[----:B------:R-:W-:Y:S05]  /*0070*/  @P0 EXIT ;  /* 0x000000000000094d */ /* 0x000fea0003800000 */
[----:B------:R-:W0:Y:S01]  /*0080*/  LDC.64 R2, c[0x0][0x3a0] ;  /* 0x0000e800ff027b82 */ /* 0x000e220000000a00 */
[----:B------:R-:W1:Y:S01]  /*0090*/  LDCU.64 UR6, c[0x0][0x358] ;  /* 0x00006b00ff0677ac */ /* 0x000e620008000a00 */
[----:B0-----:R-:W-:-:S06]  /*00a0*/  IMAD.WIDE R2, R0, 0x4, R2 ;  /* 0x0000000400027825 */ /* 0x001fcc00078e0202 */
[----:B-1----:R-:W2:Y:S02]  /*00b0*/  LDG.E R2, desc[UR6][R2.64] ;  /* 0x0000000602027981 */ /* 0x002ea4000c1e1900 */
[----:B--2---:R-:W-:-:S13]  /*00c0*/  ISETP.GE.AND P0, PT, R2, RZ, PT ;  /* 0x000000ff0200720c */ /* 0x004fda0003f06270 */
[----:B------:R-:W-:Y:S05]  /*00d0*/  @!P0 EXIT ;  /* 0x000000000000894d */ /* 0x000fea0003800000 */
[----:B------:R-:W0:Y:S01]  /*00e0*/  LDCU UR5, c[0x0][0x3a8] ;  /* 0x00007500ff0577ac */ /* 0x000e220008000800 */
[----:B------:R-:W1:Y:S01]  /*00f0*/  LDC.64 R4, c[0x0][0x380] ;  /* 0x0000e000ff047b82 */ /* 0x000e620000000a00 */
[----:B0-----:R-:W-:Y:S02]  /*0100*/  UISETP.NE.AND UP0, UPT, UR5, URZ, UPT ;  /* 0x000000ff0500728c */ /* 0x001fe4000bf05270 */
[----:B------:R-:W-:-:S04]  /*0110*/  IMAD R3, R0, UR5, RZ ;  /* 0x0000000500037c24 */ /* 0x000fc8000f8e02ff */
[----:B-1----:R-:W-:-:S03]  /*0120*/  IMAD.WIDE R4, R3, 0x4, R4 ;  /* 0x0000000403047825 */ /* 0x002fc600078e0204 */
[----:B------:R-:W-:Y:S05]  /*0130*/  BRA.U !UP0, `(.L_x_0) ;  /* 0x0000000508287547 */ /* 0x000fea000b800000 */
[----:B------:R-:W0:Y:S01]  /*0140*/  LDC.64 R6, c[0x0][0x390] ;  /* 0x0000e400ff067b82 */ /* 0x000e220000000a00 */
[----:B------:R-:W-:Y:S01]  /*0150*/  USHF.R.S32.HI UR4, URZ, 0x1f, UR5 ;  /* 0x0000001fff047899 */ /* 0x000fe20008011405 */
[----:B------:R-:W-:Y:S01]  /*0160*/  IMAD.MOV.U32 R9, RZ, RZ, RZ ;  /* 0x000000ffff097224 */ /* 0x000fe200078e00ff */
[----:B------:R-:W-:Y:S02]  /*0170*/  USHF.L.U32 UR9, UR5, 0x2, URZ ;  /* 0x0000000205097899 */ /* 0x000fe400080006ff */
[----:B------:R-:W-:-:S04]  /*0180*/  USHF.L.U64.HI UR4, UR5, 0x2, UR4 ;  /* 0x0000000205047899 */ /* 0x000fc80008010204 */
[----:B------:R-:W-:Y:S02]  /*0190*/  ISETP.LT.U32.AND P0, PT, RZ, UR9, PT ;  /* 0x00000009ff007c0c */ /* 0x000fe4000bf01070 */
[----:B------:R-:W-:-:S05]  /*01a0*/  IMAD.U32 R3, RZ, RZ, UR4 ;  /* 0x00000004ff037e24 */ /* 0x000fca000f8e00ff */
[----:B------:R-:W-:Y:S01]  /*01b0*/  ISETP.GT.U32.AND.EX P0, PT, R3, RZ, PT, P0 ;  /* 0x000000ff0300720c */ /* 0x000fe20003f04100 */
[----:B------:R-:W-:-:S04]  /*01c0*/  IMAD R3, R2, UR5, RZ ;  /* 0x0000000502037c24 */ /* 0x000fc8000f8e02ff */
[----:B0-----:R-:W-:-:S04]  /*01d0*/  IMAD.WIDE R6, R3, 0x4, R6 ;  /* 0x0000000403067825 */ /* 0x001fc800078e0206 */
[----:B------:R-:W-:-:S04]  /*01e0*/  IMAD.MOV.U32 R3, RZ, RZ, RZ ;  /* 0x000000ffff037224 */ /* 0x000fc800078e00ff */
[----:B------:R-:W-:-:S05]  /*01f0*/  @!P0 IADD3 R10, P1, PT, R6, R9, RZ ;  /* 0x00000009060a8210 */ /* 0x000fca0007f3e0ff */
[----:B------:R-:W-:-:S05]  /*0200*/  @!P0 IMAD.X R11, R7, 0x1, R3, P1 ;  /* 0x00000001070b8824 */ /* 0x000fca00008e0603 */
[----:B------:R0:W2:Y:S01]  /*0210*/  @!P0 LDG.E.U8 R13, desc[UR6][R10.64] ;  /* 0x000000060a0d8981 */ /* 0x0000a2000c1e1100 */
[----:B------:R-:W-:Y:S01]  /*0220*/  IMAD.U32 R12, RZ, RZ, UR4 ;  /* 0x00000004ff0c7e24 */ /* 0x000fe2000f8e00ff */
[----:B0-----:R-:W-:Y:S01]  /*0230*/  @!P0 IADD3 R10, P1, PT, R4, R9, RZ ;  /* 0x00000009040a8210 */ /* 0x001fe20007f3e0ff */
[----:B------:R-:W-:-:S04]  /*0240*/  @!P0 IMAD.MOV.U32 R9, RZ, RZ, 0x1 ;  /* 0x00000001ff098424 */ /* 0x000fc800078e00ff */
[----:B------:R-:W-:Y:S01]  /*0250*/  @!P0 IMAD.X R11, R5, 0x1, R3, P1 ;  /* 0x00000001050b8824 */ /* 0x000fe200008e0603 */
[C---:B------:R-:W-:Y:S01]  /*0260*/  IADD3 R8, P2, PT, -R9.reuse, UR9, RZ ;  /* 0x0000000909087c10 */ /* 0x040fe2000ff5e1ff */
[----:B------:R-:W-:Y:S01]  /*0270*/  @!P0 IMAD.MOV.U32 R3, RZ, RZ, RZ ;  /* 0x000000ffff038224 */ /* 0x000fe200078e00ff */
[----:B------:R-:W-:Y:S02]  /*0280*/  ISETP.LT.U32.AND P1, PT, R9, UR9, PT ;  /* 0x0000000909007c0c */ /* 0x000fe4000bf21070 */
[----:B------:R-:W-:Y:S02]  /*0290*/  ISETP.LE.U32.AND P3, PT, R8, 0x3, PT ;  /* 0x000000030800780c */ /* 0x000fe40003f63070 */
[----:B------:R-:W-:Y:S02]  /*02a0*/  ISETP.GT.U32.AND.EX P1, PT, R12, R3, PT, P1 ;  /* 0x000000030c00720c */ /* 0x000fe40003f24110 */
[----:B------:R-:W-:-:S04]  /*02b0*/  IADD3.X R8, PT, PT, ~R3, UR4, RZ, P2, !PT ;  /* 0x0000000403087c10 */ /* 0x000fc800097fe5ff */
[----:B------:R-:W-:Y:S01]  /*02c0*/  ISETP.LE.U32.OR.EX P1, PT, R8, RZ, !P1, P3 ;  /* 0x000000ff0800720c */ /* 0x000fe20004f23530 */
[----:B------:R-:W-:Y:S01]  /*02d0*/  IMAD.U32 R8, RZ, RZ, UR4 ;  /* 0x00000004ff087e24 */ /* 0x000fe2000f8e00ff */
[----:B--2---:R0:W-:Y:S11]  /*02e0*/  @!P0 STG.E.U8 desc[UR6][R10.64], R13 ;  /* 0x0000000d0a008986 */ /* 0x0041f6000c101106 */
[----:B------:R-:W-:Y:S05]  /*02f0*/  @P1 BRA `(.L_x_1) ;  /* 0x0000000000501947 */ /* 0x000fea0003800000 */
[----:B------:R-:W-:Y:S01]  /*0300*/  UIADD3 UR5, UP0, UPT, UR9, -0x3, URZ ;  /* 0xfffffffd09057890 */ /* 0x000fe2000ff1e0ff */
[----:B------:R-:W-:-:S03]  /*0310*/  PLOP3.LUT P0, PT, PT, PT, PT, 0x8, 0x80 ;  /* 0x000000000080781c */ /* 0x000fc60003f0e170 */
[----:B------:R-:W-:-:S12]  /*0320*/  UIADD3.X UR8, UPT, UPT, UR4, -0x1, URZ, UP0, !UPT ;  /* 0xffffffff04087890 */ /* 0x000fd800087fe4ff */
.L_x_2:
[----:B0-----:R-:W-:-:S05]  /*0330*/  IADD3 R10, P1, PT, R6, R9, RZ ;  /* 0x00000009060a7210 */ /* 0x001fca0007f3e0ff */
[----:B------:R-:W-:-:S05]  /*0340*/  IMAD.X R11, R7, 0x1, R3, P1 ;  /* 0x00000001070b7824 */ /* 0x000fca00008e0603 */
[----:B-1----:R-:W2:Y:S01]  /*0350*/  LDG.E.U8 R15, desc[UR6][R10.64] ;  /* 0x000000060a0f7981 */ /* 0x002ea2000c1e1100 */
[----:B------:R-:W-:-:S05]  /*0360*/  IADD3 R12, P1, PT, R4, R9, RZ ;  /* 0x00000009040c7210 */ /* 0x000fca0007f3e0ff */
[----:B------:R-:W-:-:S05]  /*0370*/  IMAD.X R13, R5, 0x1, R3, P1 ;  /* 0x00000001050d7824 */ /* 0x000fca00008e0603 */
[----:B--2---:R1:W-:Y:S04]  /*0380*/  STG.E.U8 desc[UR6][R12.64], R15 ;  /* 0x0000000f0c007986 */ /* 0x0043e8000c101106 */
[----:B------:R-:W2:Y:S04]  /*0390*/  LDG.E.U8 R17, desc[UR6][R10.64+0x1] ;  /* 0x000001060a117981 */ /* 0x000ea8000c1e1100 */
[----:B--2---:R1:W-:Y:S04]  /*03a0*/  STG.E.U8 desc[UR6][R12.64+0x1], R17 ;  /* 0x000001110c007986 */ /* 0x0043e8000c101106 */
[----:B------:R-:W2:Y:S01]  /*03b0*/  LDG.E.U8 R19, desc[UR6][R10.64+0x2] ;  /* 0x000002060a137981 */ /* 0x000ea2000c1e1100 */
[----:B------:R-:W-:-:S03]  /*03c0*/  IADD3 R9, P2, PT, R9, 0x4, RZ ;  /* 0x0000000409097810 */ /* 0x000fc60007f5e0ff */
[----:B--2---:R1:W-:Y:S04]  /*03d0*/  STG.E.U8 desc[UR6][R12.64+0x2], R19 ;  /* 0x000002130c007986 */ /* 0x0043e8000c101106 */
[----:B------:R-:W2:Y:S01]  /*03e0*/  LDG.E.U8 R21, desc[UR6][R10.64+0x3] ;  /* 0x000003060a157981 */ /* 0x000ea2000c1e1100 */
[----:B------:R-:W-:Y:S01]  /*03f0*/  IMAD.X R3, RZ, RZ, R3, P2 ;  /* 0x000000ffff037224 */ /* 0x000fe200010e0603 */
[----:B------:R-:W-:-:S04]  /*0400*/  ISETP.GE.U32.AND P1, PT, R9, UR5, PT ;  /* 0x0000000509007c0c */ /* 0x000fc8000bf26070 */
[----:B------:R-:W-:Y:S01]  /*0410*/  ISETP.GE.U32.AND.EX P1, PT, R3, UR8, PT, P1 ;  /* 0x0000000803007c0c */ /* 0x000fe2000bf26110 */
[----:B--2---:R1:W-:-:S12]  /*0420*/  STG.E.U8 desc[UR6][R12.64+0x3], R21 ;  /* 0x000003150c007986 */ /* 0x0043d8000c101106 */
[----:B------:R-:W-:Y:S05]  /*0430*/  @!P1 BRA `(.L_x_2) ;  /* 0xfffffffc00bc9947 */ /* 0x000fea000383ffff */
.L_x_1:
[C---:B------:R-:W-:Y:S02]  /*0440*/  ISETP.LT.U32.AND P1, PT, R9.reuse, UR9, PT ;  /* 0x0000000909007c0c */ /* 0x040fe4000bf21070 */
[----:B0-----:R-:W-:Y:S02]  /*0450*/  IADD3 R10, P2, PT, -R9, UR9, RZ ;  /* 0x00000009090a7c10 */ /* 0x001fe4000ff5e1ff */
[----:B------:R-:W-:Y:S02]  /*0460*/  ISETP.GT.U32.AND.EX P3, PT, R8, R3, PT, P1 ;  /* 0x000000030800720c */ /* 0x000fe40003f64110 */
[----:B------:R-:W-:Y:S02]  /*0470*/  ISETP.LE.U32.AND P1, PT, R10, 0x1, PT ;  /* 0x000000010a00780c */ /* 0x000fe40003f23070 */
[----:B------:R-:W-:-:S04]  /*0480*/  IADD3.X R8, PT, PT, ~R3, UR4, RZ, P2, !PT ;  /* 0x0000000403087c10 */ /* 0x000fc800097fe5ff */
[----:B------:R-:W-:-:S13]  /*0490*/  ISETP.LE.U32.OR.EX P1, PT, R8, RZ, !P3, P1 ;  /* 0x000000ff0800720c */ /* 0x000fda0005f23510 */
[----:B------:R-:W-:-:S05]  /*04a0*/  @!P1 IADD3 R10, P2, PT, R6, R9, RZ ;  /* 0x00000009060a9210 */ /* 0x000fca0007f5e0ff */
[----:B------:R-:W-:-:S05]  /*04b0*/  @!P1 IMAD.X R11, R7, 0x1, R3, P2 ;  /* 0x00000001070b9824 */ /* 0x000fca00010e0603 */
[----:B-1----:R-:W2:Y:S01]  /*04c0*/  @!P1 LDG.E.U8 R15, desc[UR6][R10.64] ;  /* 0x000000060a0f9981 */ /* 0x002ea2000c1e1100 */
[----:B------:R-:W-:-:S05]  /*04d0*/  @!P1 IADD3 R12, P2, PT, R4, R9, RZ ;  /* 0x00000009040c9210 */ /* 0x000fca0007f5e0ff */
[----:B------:R-:W-:-:S05]  /*04e0*/  @!P1 IMAD.X R13, R5, 0x1, R3, P2 ;  /* 0x00000001050d9824 */ /* 0x000fca00010e0603 */
[----:B--2---:R0:W-:Y:S04]  /*04f0*/  @!P1 STG.E.U8 desc[UR6][R12.64], R15 ;  /* 0x0000000f0c009986 */ /* 0x0041e8000c101106 */
[----:B------:R-:W2:Y:S01]  /*0500*/  @!P1 LDG.E.U8 R17, desc[UR6][R10.64+0x1] ;  /* 0x000001060a119981 */ /* 0x000ea2000c1e1100 */
[----:B------:R-:W-:Y:S02]  /*0510*/  @!P1 IADD3 R9, P2, PT, R9, 0x2, RZ ;  /* 0x0000000209099810 */ /* 0x000fe40007f5e0ff */
[----:B------:R-:W-:-:S03]  /*0520*/  @!P1 PLOP3.LUT P0, PT, PT, PT, PT, 0x8, 0x80 ;  /* 0x000000000080981c */ /* 0x000fc60003f0e170 */
[----:B------:R-:W-:Y:S01]  /*0530*/  @!P1 IMAD.X R3, RZ, RZ, R3, P2 ;  /* 0x000000ffff039224 */ /* 0x000fe200010e0603 */
[----:B--2---:R0:W-:Y:S01]  /*0540*/  @!P1 STG.E.U8 desc[UR6][R12.64+0x1], R17 ;  /* 0x000001110c009986 */ /* 0x0041e2000c101106 */
[----:B------:R-:W-:-:S04]  /*0550*/  ISETP.LT.U32.AND P1, PT, R9, UR9, PT ;  /* 0x0000000909007c0c */ /* 0x000fc8000bf21070 */
[----:B------:R-:W-:-:S13]  /*0560*/  ISETP.LT.U32.OR.EX P0, PT, R3, UR4, P0, P1 ;  /* 0x0000000403007c0c */ /* 0x000fda0008701510 */
[----:B0-----:R-:W-:Y:S05]  /*0570*/  @!P0 BRA `(.L_x_0) ;  /* 0x0000000000188947 */ /* 0x001fea0003800000 */
[----:B------:R-:W-:-:S05]  /*0580*/  IADD3 R6, P0, PT, R6, R9, RZ ;  /* 0x0000000906067210 */ /* 0x000fca0007f1e0ff */
[----:B------:R-:W-:-:S06]  /*0590*/  IMAD.X R7, R7, 0x1, R3, P0 ;  /* 0x0000000107077824 */ /* 0x000fcc00000e0603 */
[----:B------:R-:W2:Y:S01]  /*05a0*/  LDG.E.U8 R7, desc[UR6][R6.64] ;  /* 0x0000000606077981 */ /* 0x000ea2000c1e1100 */
[----:B------:R-:W-:-:S05]  /*05b0*/  IADD3 R4, P0, PT, R4, R9, RZ ;  /* 0x0000000904047210 */ /* 0x000fca0007f1e0ff */
[----:B------:R-:W-:-:S05]  /*05c0*/  IMAD.X R5, R5, 0x1, R3, P0 ;  /* 0x0000000105057824 */ /* 0x000fca00000e0603 */
[----:B--2---:R0:W-:Y:S03]  /*05d0*/  STG.E.U8 desc[UR6][R4.64], R7 ;  /* 0x0000000704007986 */ /* 0x0041e6000c101106 */
.L_x_0:
[----:B------:R-:W1:Y:S02]  /*05e0*/  LDCU UR5, c[0x0][0x3ac] ;  /* 0x00007580ff0577ac */ /* 0x000e640008000800 */
[----:B-1----:R-:W-:Y:S01]  /*05f0*/  ISETP.NE.AND P0, PT, RZ, UR5, PT ;  /* 0x00000005ff007c0c */ /* 0x002fe2000bf05270 */
[----:B------:R-:W-:-:S12]  /*0600*/  IMAD R13, R0, UR5, RZ ;  /* 0x00000005000d7c24 */ /* 0x000fd8000f8e02ff */
[----:B------:R-:W-:Y:S05]  /*0610*/  @!P0 EXIT ;  /* 0x000000000000894d */ /* 0x000fea0003800000 */
[----:B0-----:R-:W0:Y:S01]  /*0620*/  LDC.64 R4, c[0x0][0x398] ;  /* 0x0000e600ff047b82 */ /* 0x001e220000000a00 */
[----:B------:R-:W-:Y:S02]  /*0630*/  USHF.R.S32.HI UR4, URZ, 0x1f, UR5 ;  /* 0x0000001fff047899 */ /* 0x000fe40008011405 */
[----:B------:R-:W-:Y:S01]  /*0640*/  IMAD R3, R2, UR5, RZ ;  /* 0x0000000502037c24 */ /* 0x000fe2000f8e02ff */
[----:B------:R-:W-:Y:S01]  /*0650*/  USHF.L.U32 UR9, UR5, 0x2, URZ ;  /* 0x0000000205097899 */ /* 0x000fe200080006ff */
[----:B------:R-:W-:Y:S01]  /*0660*/  IMAD.MOV.U32 R9, RZ, RZ, RZ ;  /* 0x000000ffff097224 */ /* 0x000fe200078e00ff */
[----:B------:R-:W-:Y:S02]  /*0670*/  USHF.L.U64.HI UR4, UR5, 0x2, UR4 ;  /* 0x0000000205047899 */ /* 0x000fe40008010204 */
[----:B------:R-:W1:Y:S02]  /*0680*/  LDC.64 R6, c[0x0][0x388] ;  /* 0x0000e200ff067b82 */ /* 0x000e640000000a00 */
[----:B------:R-:W-:-:S02]  /*0690*/  ISETP.LT.U32.AND P0, PT, RZ, UR9, PT ;  /* 0x00000009ff007c0c */ /* 0x000fc4000bf01070 */
[----:B------:R-:W-:-:S05]  /*06a0*/  IMAD.U32 R0, RZ, RZ, UR4 ;  /* 0x00000004ff007e24 */ /* 0x000fca000f8e00ff */
[----:B------:R-:W-:Y:S01]  /*06b0*/  ISETP.GT.U32.AND.EX P0, PT, R0, RZ, PT, P0 ;  /* 0x000000ff0000720c */ /* 0x000fe20003f04100 */
[----:B0-----:R-:W-:-:S04]  /*06c0*/  IMAD.WIDE R2, R3, 0x4, R4 ;  /* 0x0000000403027825 */ /* 0x001fc800078e0204 */
[----:B------:R-:W-:-:S08]  /*06d0*/  IMAD.MOV.U32 R5, RZ, RZ, RZ ;  /* 0x000000ffff057224 */ /* 0x000fd000078e00ff */
[----:B------:R-:W-:-:S05]  /*06e0*/  @!P0 IADD3 R10, P1, PT, R2, R9, RZ ;  /* 0x00000009020a8210 */ /* 0x000fca0007f3e0ff */
[----:B------:R-:W-:-:S05]  /*06f0*/  @!P0 IMAD.X R11, R3, 0x1, R5, P1 ;  /* 0x00000001030b8824 */ /* 0x000fca00008e0605 */
[----:B------:R0:W2:Y:S01]  /*0700*/  @!P0 LDG.E.U8 R15, desc[UR6][R10.64] ;  /* 0x000000060a0f8981 */ /* 0x0000a2000c1e1100 */
[----:B-1----:R-:W-:-:S04]  /*0710*/  IMAD.WIDE R6, R13, 0x4, R6 ;  /* 0x000000040d067825 */ /* 0x002fc800078e0206 */
        /* <DEDUP_REMOVED lines=11> */
[----:B--2---:R0:W-:-:S12]  /*07d0*/  @!P0 STG.E.U8 desc[UR6][R10.64], R15 ;  /* 0x0000000f0a008986 */ /* 0x0041d8000c101106 */
[----:B------:R-:W-:Y:S05]  /*07e0*/  @P1 BRA `(.L_x_3) ;  /* 0x0000000000501947 */ /* 0x000fea0003800000 */
[----:B------:R-:W-:Y:S01]  /*07f0*/  UIADD3 UR5, UP0, UPT, UR9, -0x3, URZ ;  /* 0xfffffffd09057890 */ /* 0x000fe2000ff1e0ff */
[----:B------:R-:W-:-:S03]  /*0800*/  PLOP3.LUT P0, PT, PT, PT, PT, 0x8, 0x80 ;  /* 0x000000000080781c */ /* 0x000fc60003f0e170 */
[----:B------:R-:W-:-:S12]  /*0810*/  UIADD3.X UR8, UPT, UPT, UR4, -0x1, URZ, UP0, !UPT ;  /* 0xffffffff04087890 */ /* 0x000fd800087fe4ff */
.L_x_4:
        /* <DEDUP_REMOVED lines=17> */
.L_x_3:
[----:B------:R-:W-:Y:S01]  /*0930*/  IMAD.U32 R0, RZ, RZ, UR4 ;  /* 0x00000004ff007e24 */ /* 0x000fe2000f8e00ff */
[C---:B------:R-:W-:Y:S02]  /*0940*/  ISETP.LT.U32.AND P1, PT, R9.reuse, UR9, PT ;  /* 0x0000000909007c0c */ /* 0x040fe4000bf21070 */
[----:B------:R-:W-:Y:S02]  /*0950*/  IADD3 R4, P2, PT, -R9, UR9, RZ ;  /* 0x0000000909047c10 */ /* 0x000fe4000ff5e1ff */
[----:B------:R-:W-:Y:S02]  /*0960*/  ISETP.GT.U32.AND.EX P3, PT, R0, R5, PT, P1 ;  /* 0x000000050000720c */ /* 0x000fe40003f64110 */
[----:B------:R-:W-:Y:S02]  /*0970*/  ISETP.LE.U32.AND P1, PT, R4, 0x1, PT ;  /* 0x000000010400780c */ /* 0x000fe40003f23070 */
[----:B------:R-:W-:-:S04]  /*0980*/  IADD3.X R0, PT, PT, ~R5, UR4, RZ, P2, !PT ;  /* 0x0000000405007c10 */ /* 0x000fc800097fe5ff */
[----:B------:R-:W-:-:S13]  /*0990*/  ISETP.LE.U32.OR.EX P1, PT, R0, RZ, !P3, P1 ;  /* 0x000000ff0000720c */ /* 0x000fda0005f23510 */
[----:B0-----:R-:W-:-:S05]  /*09a0*/  @!P1 IADD3 R10, P2, PT, R2, R9, RZ ;  /* 0x00000009020a9210 */ /* 0x001fca0007f5e0ff */
[----:B------:R-:W-:-:S05]  /*09b0*/  @!P1 IMAD.X R11, R3, 0x1, R5, P2 ;  /* 0x00000001030b9824 */ /* 0x000fca00010e0605 */
[----:B-1----:R-:W2:Y:S01]  /*09c0*/  @!P1 LDG.E.U8 R15, desc[UR6][R10.64] ;  /* 0x000000060a0f9981 */ /* 0x002ea2000c1e1100 */
[----:B------:R-:W-:-:S05]  /*09d0*/  @!P1 IADD3 R12, P2, PT, R6, R9, RZ ;  /* 0x00000009060c9210 */ /* 0x000fca0007f5e0ff */
[----:B------:R-:W-:Y:S01]  /*09e0*/  @!P1 IMAD.X R13, R7, 0x1, R5, P2 ;  /* 0x00000001070d9824 */ /* 0x000fe200010e0605 */
[----:B------:R-:W-:Y:S02]  /*09f0*/  @!P1 IADD3 R9, P2, PT, R9, 0x2, RZ ;  /* 0x0000000209099810 */ /* 0x000fe40007f5e0ff */
[----:B------:R-:W-:-:S03]  /*0a00*/  @!P1 PLOP3.LUT P0, PT, PT, PT, PT, 0x8, 0x80 ;  /* 0x000000000080981c */ /* 0x000fc60003f0e170 */
[----:B------:R-:W-:Y:S01]  /*0a10*/  @!P1 IMAD.X R5, RZ, RZ, R5, P2 ;  /* 0x000000ffff059224 */ /* 0x000fe200010e0605 */
[----:B------:R-:W-:Y:S01]  /*0a20*/  ISETP.LT.U32.AND P2, PT, R9, UR9, PT ;  /* 0x0000000909007c0c */ /* 0x000fe2000bf41070 */
[----:B--2---:R0:W-:Y:S04]  /*0a30*/  @!P1 STG.E.U8 desc[UR6][R12.64], R15 ;  /* 0x0000000f0c009986 */ /* 0x0041e8000c101106 */
[----:B------:R-:W2:Y:S01]  /*0a40*/  @!P1 LDG.E.U8 R17, desc[UR6][R10.64+0x1] ;  /* 0x000001060a119981 */ /* 0x000ea2000c1e1100 */
[----:B------:R-:W-:-:S03]  /*0a50*/  ISETP.LT.U32.OR.EX P0, PT, R5, UR4, P0, P2 ;  /* 0x0000000405007c0c */ /* 0x000fc60008701520 */
[----:B--2---:R0:W-:Y:S10]  /*0a60*/  @!P1 STG.E.U8 desc[UR6][R12.64+0x1], R17 ;  /* 0x000001110c009986 */ /* 0x0041f4000c101106 */
[----:B------:R-:W-:Y:S05]  /*0a70*/  @!P0 EXIT ;  /* 0x000000000000894d */ /* 0x000fea0003800000 */
[----:B------:R-:W-:-:S05]  /*0a80*/  IADD3 R2, P0, PT, R2, R9, RZ ;  /* 0x0000000902027210 */ /* 0x000fca0007f1e0ff */
[----:B------:R-:W-:-:S06]  /*0a90*/  IMAD.X R3, R3, 0x1, R5, P0 ;  /* 0x0000000103037824 */ /* 0x000fcc00000e0605 */
[----:B------:R-:W2:Y:S01]  /*0aa0*/  LDG.E.U8 R3, desc[UR6][R2.64] ;  /* 0x0000000602037981 */ /* 0x000ea2000c1e1100 */
[----:B------:R-:W-:-:S05]  /*0ab0*/  IADD3 R4, P0, PT, R6, R9, RZ ;  /* 0x0000000906047210 */ /* 0x000fca0007f1e0ff */
[----:B------:R-:W-:-:S05]  /*0ac0*/  IMAD.X R5, R7, 0x1, R5, P0 ;  /* 0x0000000107057824 */ /* 0x000fca00000e0605 */
[----:B--2---:R-:W-:Y:S01]  /*0ad0*/  STG.E.U8 desc[UR6][R4.64], R3 ;  /* 0x0000000304007986 */ /* 0x004fe2000c101106 */
[----:B------:R-:W-:Y:S05]  /*0ae0*/  EXIT ;  /* 0x000000000000794d */ /* 0x000fea0003800000 */
.L_x_5:
[----:B------:R-:W-:-:S00]  /*0af0*/  BRA `(.L_x_5) ;  /* 0xfffffffc00fc7947 */ /* 0x000fc0000383ffff */
[----:B------:R-:W-:-:S00]  /*0b00*/  NOP ;  /* 0x0000000000007918 */ /* 0x000fc00000000000 */
[----:B------:R-:W-:-:S00]  /*0b10*/  NOP ;  /* 0x0000000000007918 */ /* 0x000fc00000000000 */
[----:B------:R-:W-:-:S00]  /*0b20*/  NOP ;  /* 0x0000000000007918 */ /* 0x000fc00000000000 */
[----:B------:R-:W-:-:S00]  /*0b30*/  NOP ;  /* 0x0000000000007918 */ /* 0x000fc00000000000 */
[----:B------:R-:W-:-:S00]  /*0b40*/  NOP ;  /* 0x0000000000007918 */ /* 0x000fc00000000000 */
[----:B------:R-:W-:-:S00]  /*0b50*/  NOP ;  /* 0x0000000000007918 */ /* 0x000fc00000000000 */
[----:B------:R-:W-:-:S00]  /*0b60*/  NOP ;  /* 0x0000000000007918 */ /* 0x000fc00000000000 */
[----:B------:R-:W-:-:S00]  /*0b70*/  NOP ;  /* 0x0000000000007918 */ /* 0x000fc00000000000 */
.L_x_6:


//--------------------- .nv.shared.reserved.0     --------------------------
	.section	.nv.shared.reserved.0,"aw",@nobits
	.weak		__nv_reservedSMEM_offset_0_alias
	.size		__nv_reservedSMEM_offset_0_alias, 0, 64
	.other		__nv_reservedSMEM_offset_0_alias,@"STO_CUDA_RESERVED_SHARED STV_DEFAULT"
__nv_reservedSMEM_offset_0_alias:
	.zero		0
	.zero		64


//--------------------- .nv.constant0._Z6nd_idxPfS_PKfS1_PKiiii --------------------------
	.section	.nv.constant0._Z6nd_idxPfS_PKfS1_PKiiii,"a",@progbits
	.sectionflags	@""
	.align	4
.nv.constant0._Z6nd_idxPfS_PKfS1_PKiiii:
	.zero		948


//--------------------- SYMBOLS --------------------------

	.type		.nv.reservedSmem.offset0,@object
	.size		.nv.reservedSmem.offset0,0x4
